//
// Generated by NVIDIA NVVM Compiler
//
// Compiler Build ID: CL-36424714
// Cuda compilation tools, release 13.0, V13.0.88
// Based on NVVM 20.0.0
//

.version 9.0
.target sm_100
.address_size 64

	// .globl	add_at_indices_f32

.visible .entry add_at_indices_f32(
	.param .u64 .ptr .align 1 add_at_indices_f32_param_0,
	.param .u64 .ptr .align 1 add_at_indices_f32_param_1,
	.param .u64 add_at_indices_f32_param_2,
	.param .f32 add_at_indices_f32_param_3,
	.param .u64 add_at_indices_f32_param_4
)
{
	.reg .pred 	%p<2>;
	.reg .b32 	%r<5>;
	.reg .b32 	%f<3>;
	.reg .b64 	%rd<14>;

	ld.param.u64 	%rd2, [add_at_indices_f32_param_0];
	ld.param.u64 	%rd3, [add_at_indices_f32_param_1];
	ld.param.u64 	%rd5, [add_at_indices_f32_param_2];
	ld.param.f32 	%f1, [add_at_indices_f32_param_3];
	ld.param.u64 	%rd4, [add_at_indices_f32_param_4];
	mov.u32 	%r1, %ctaid.x;
	mov.u32 	%r2, %ntid.x;
	mov.u32 	%r3, %tid.x;
	mad.lo.s32 	%r4, %r1, %r2, %r3;
	cvt.u64.u32 	%rd1, %r4;
	setp.le.u64 	%p1, %rd5, %rd1;
	@%p1 bra 	$L__BB0_2;
	cvta.to.global.u64 	%rd6, %rd3;
	cvta.to.global.u64 	%rd7, %rd2;
	shl.b64 	%rd8, %rd1, 2;
	add.s64 	%rd9, %rd6, %rd8;
	ld.global.u32 	%rd10, [%rd9];
	mul.lo.s64 	%rd11, %rd4, %rd10;
	shl.b64 	%rd12, %rd11, 2;
	add.s64 	%rd13, %rd7, %rd12;
	atom.global.add.f32 	%f2, [%rd13], %f1;
$L__BB0_2:
	ret;

}
	// .globl	add_at_indices_f16
.visible .entry add_at_indices_f16(
	.param .u64 .ptr .align 1 add_at_indices_f16_param_0,
	.param .u64 .ptr .align 1 add_at_indices_f16_param_1,
	.param .u64 add_at_indices_f16_param_2,
	.param .align 2 .b8 add_at_indices_f16_param_3[2],
	.param .u64 add_at_indices_f16_param_4
)
{
	.reg .pred 	%p<4>;
	.reg .b16 	%rs<7>;
	.reg .b32 	%r<20>;
	.reg .b64 	%rd<17>;

	ld.param.u16 	%rs3, [add_at_indices_f16_param_3];
	ld.param.u64 	%rd4, [add_at_indices_f16_param_0];
	ld.param.u64 	%rd5, [add_at_indices_f16_param_1];
	ld.param.u64 	%rd7, [add_at_indices_f16_param_2];
	ld.param.u64 	%rd6, [add_at_indices_f16_param_4];
	mov.u32 	%r7, %ctaid.x;
	mov.u32 	%r8, %ntid.x;
	mov.u32 	%r9, %tid.x;
	mad.lo.s32 	%r10, %r7, %r8, %r9;
	cvt.u64.u32 	%rd1, %r10;
	setp.le.u64 	%p1, %rd7, %rd1;
	@%p1 bra 	$L__BB1_6;
	cvta.to.global.u64 	%rd8, %rd5;
	cvta.to.global.u64 	%rd9, %rd4;
	shl.b64 	%rd10, %rd1, 2;
	add.s64 	%rd11, %rd8, %rd10;
	ld.global.u32 	%rd12, [%rd11];
	mul.lo.s64 	%rd13, %rd6, %rd12;
	shl.b64 	%rd14, %rd13, 1;
	add.s64 	%rd15, %rd9, %rd14;
	add.s64 	%rd16, %rd4, %rd14;
	and.b64  	%rd2, %rd16, 2;
	sub.s64 	%rd3, %rd15, %rd2;
	ld.global.u32 	%r18, [%rd3];
$L__BB1_2:
	setp.eq.s64 	%p2, %rd2, 0;
	shr.u32 	%r11, %r18, 16;
	selp.b32 	%r12, %r18, %r11, %p2;
	cvt.u16.u32 	%rs5, %r12;
	// begin inline asm
	{add.f16 %rs4,%rs5,%rs3;
}
	// end inline asm
	@%p2 bra 	$L__BB1_4;
	cvt.u32.u16 	%r13, %rs4;
	shl.b32 	%r14, %r13, 16;
	and.b32  	%r15, %r18, 65535;
	or.b32  	%r19, %r14, %r15;
	bra.uni 	$L__BB1_5;
$L__BB1_4:
	cvt.u32.u16 	%r16, %rs4;
	and.b32  	%r17, %r18, -65536;
	or.b32  	%r19, %r17, %r16;
$L__BB1_5:
	atom.relaxed.global.cas.b32 	%r6, [%rd3], %r18, %r19;
	setp.ne.s32 	%p3, %r18, %r6;
	mov.u32 	%r18, %r6;
	@%p3 bra 	$L__BB1_2;
$L__BB1_6:
	ret;

}
	// .globl	add_at_indices_bf16
.visible .entry add_at_indices_bf16(
	.param .u64 .ptr .align 1 add_at_indices_bf16_param_0,
	.param .u64 .ptr .align 1 add_at_indices_bf16_param_1,
	.param .u64 add_at_indices_bf16_param_2,
	.param .align 2 .b8 add_at_indices_bf16_param_3[2],
	.param .u64 add_at_indices_bf16_param_4
)
{
	.reg .pred 	%p<4>;
	.reg .b16 	%rs<7>;
	.reg .b32 	%r<20>;
	.reg .b64 	%rd<17>;

	ld.param.u16 	%rs3, [add_at_indices_bf16_param_3];
	ld.param.u64 	%rd4, [add_at_indices_bf16_param_0];
	ld.param.u64 	%rd5, [add_at_indices_bf16_param_1];
	ld.param.u64 	%rd7, [add_at_indices_bf16_param_2];
	ld.param.u64 	%rd6, [add_at_indices_bf16_param_4];
	mov.u32 	%r7, %ctaid.x;
	mov.u32 	%r8, %ntid.x;
	mov.u32 	%r9, %tid.x;
	mad.lo.s32 	%r10, %r7, %r8, %r9;
	cvt.u64.u32 	%rd1, %r10;
	setp.le.u64 	%p1, %rd7, %rd1;
	@%p1 bra 	$L__BB2_6;
	cvta.to.global.u64 	%rd8, %rd5;
	cvta.to.global.u64 	%rd9, %rd4;
	shl.b64 	%rd10, %rd1, 2;
	add.s64 	%rd11, %rd8, %rd10;
	ld.global.u32 	%rd12, [%rd11];
	mul.lo.s64 	%rd13, %rd6, %rd12;
	shl.b64 	%rd14, %rd13, 1;
	add.s64 	%rd15, %rd9, %rd14;
	add.s64 	%rd16, %rd4, %rd14;
	and.b64  	%rd2, %rd16, 2;
	sub.s64 	%rd3, %rd15, %rd2;
	ld.global.u32 	%r18, [%rd3];
$L__BB2_2:
	setp.eq.s64 	%p2, %rd2, 0;
	shr.u32 	%r11, %r18, 16;
	selp.b32 	%r12, %r18, %r11, %p2;
	cvt.u16.u32 	%rs5, %r12;
	// begin inline asm
	{ add.bf16 %rs4,%rs5,%rs3; }

	// end inline asm
	@%p2 bra 	$L__BB2_4;
	cvt.u32.u16 	%r13, %rs4;
	shl.b32 	%r14, %r13, 16;
	and.b32  	%r15, %r18, 65535;
	or.b32  	%r19, %r14, %r15;
	bra.uni 	$L__BB2_5;
$L__BB2_4:
	cvt.u32.u16 	%r16, %rs4;
	and.b32  	%r17, %r18, -65536;
	or.b32  	%r19, %r17, %r16;
$L__BB2_5:
	atom.relaxed.global.cas.b32 	%r6, [%rd3], %r18, %r19;
	setp.ne.s32 	%p3, %r18, %r6;
	mov.u32 	%r18, %r6;
	@%p3 bra 	$L__BB2_2;
$L__BB2_6:
	ret;

}
	// .globl	add_at_indices_f64
.visible .entry add_at_indices_f64(
	.param .u64 .ptr .align 1 add_at_indices_f64_param_0,
	.param .u64 .ptr .align 1 add_at_indices_f64_param_1,
	.param .u64 add_at_indices_f64_param_2,
	.param .f64 add_at_indices_f64_param_3,
	.param .u64 add_at_indices_f64_param_4
)
{
	.reg .pred 	%p<3>;
	.reg .b32 	%r<5>;
	.reg .b64 	%rd<19>;
	.reg .b64 	%fd<4>;

	ld.param.u64 	%rd6, [add_at_indices_f64_param_0];
	ld.param.u64 	%rd7, [add_at_indices_f64_param_1];
	ld.param.u64 	%rd9, [add_at_indices_f64_param_2];
	ld.param.f64 	%fd1, [add_at_indices_f64_param_3];
	ld.param.u64 	%rd8, [add_at_indices_f64_param_4];
	mov.u32 	%r1, %ctaid.x;
	mov.u32 	%r2, %ntid.x;
	mov.u32 	%r3, %tid.x;
	mad.lo.s32 	%r4, %r1, %r2, %r3;
	cvt.u64.u32 	%rd1, %r4;
	setp.le.u64 	%p1, %rd9, %rd1;
	@%p1 bra 	$L__BB3_3;
	cvta.to.global.u64 	%rd10, %rd7;
	cvta.to.global.u64 	%rd11, %rd6;
	shl.b64 	%rd12, %rd1, 2;
	add.s64 	%rd13, %rd10, %rd12;
	ld.global.u32 	%rd14, [%rd13];
	mul.lo.s64 	%rd15, %rd8, %rd14;
	shl.b64 	%rd16, %rd15, 3;
	add.s64 	%rd2, %rd11, %rd16;
	ld.global.u64 	%rd18, [%rd2];
$L__BB3_2:
	mov.b64 	%fd2, %rd18;
	add.f64 	%fd3, %fd1, %fd2;
	mov.b64 	%rd17, %fd3;
	atom.relaxed.global.cas.b64 	%rd5, [%rd2], %rd18, %rd17;
	setp.ne.s64 	%p2, %rd18, %rd5;
	mov.u64 	%rd18, %rd5;
	@%p2 bra 	$L__BB3_2;
$L__BB3_3:
	ret;

}


// ===== COMPILED SASS (sm_100) =====

	.target	sm_100

	.elftype	@"ET_EXEC"


//--------------------- .note.nv.tkinfo           --------------------------
	.section	.note.nv.tkinfo,"",@"SHT_NOTE"
	.sectionflags	@"SHF_NOTE_NV_TKINFO"
	.tkinfo
        /*0018*/ 	.word	0x00000002
        /*0030*/ 	.string	""
        /*0030*/ 	.string	"ptxas"
        /*0030*/ 	.string	"Cuda compilation tools, release 13.0, V13.0.88"
        /*0030*/ 	.string	"Build cuda_13.0.r13.0/compiler.36424714_0"
        /*0030*/ 	.string	"-arch sm_100 -m 64 "



//--------------------- .note.nv.cuinfo           --------------------------
	.section	.note.nv.cuinfo,"",@"SHT_NOTE"
	.sectionflags	@"SHF_NOTE_NV_CUINFO"
        /*0018*/ 	.short	0x0002
        /*001a*/ 	.short	0x0064
        /*001c*/ 	.short	0x0082
	.zero		2


//--------------------- .nv.info                  --------------------------
	.section	.nv.info,"",@"SHT_CUDA_INFO"
	.align	4


	//----- nvinfo : EIATTR_REGCOUNT
	.align		4
        /*0000*/ 	.byte	0x04, 0x2f
        /*0002*/ 	.short	(.L_1 - .L_0)
	.align		4
.L_0:
        /*0004*/ 	.word	index@(add_at_indices_f32)
        /*0008*/ 	.word	0x0000000c


	//----- nvinfo : EIATTR_FRAME_SIZE
	.align		4
.L_1:
        /*000c*/ 	.byte	0x04, 0x11
        /*000e*/ 	.short	(.L_3 - .L_2)
	.align		4
.L_2:
        /*0010*/ 	.word	index@(add_at_indices_f32)
        /*0014*/ 	.word	0x00000000


	//----- nvinfo : EIATTR_REGCOUNT
	.align		4
.L_3:
        /*0018*/ 	.byte	0x04, 0x2f
        /*001a*/ 	.short	(.L_5 - .L_4)
	.align		4
.L_4:
        /*001c*/ 	.word	index@(add_at_indices_f16)
        /*0020*/ 	.word	0x0000000e


	//----- nvinfo : EIATTR_FRAME_SIZE
	.align		4
.L_5:
        /*0024*/ 	.byte	0x04, 0x11
        /*0026*/ 	.short	(.L_7 - .L_6)
	.align		4
.L_6:
        /*0028*/ 	.word	index@(add_at_indices_f16)
        /*002c*/ 	.word	0x00000000


	//----- nvinfo : EIATTR_REGCOUNT
	.align		4
.L_7:
        /*0030*/ 	.byte	0x04, 0x2f
        /*0032*/ 	.short	(.L_9 - .L_8)
	.align		4
.L_8:
        /*0034*/ 	.word	index@(add_at_indices_bf16)
        /*0038*/ 	.word	0x0000000e


	//----- nvinfo : EIATTR_FRAME_SIZE
	.align		4
.L_9:
        /*003c*/ 	.byte	0x04, 0x11
        /*003e*/ 	.short	(.L_11 - .L_10)
	.align		4
.L_10:
        /*0040*/ 	.word	index@(add_at_indices_bf16)
        /*0044*/ 	.word	0x00000000


	//----- nvinfo : EIATTR_REGCOUNT
	.align		4
.L_11:
        /*0048*/ 	.byte	0x04, 0x2f
        /*004a*/ 	.short	(.L_13 - .L_12)
	.align		4
.L_12:
        /*004c*/ 	.word	index@(add_at_indices_f64)
        /*0050*/ 	.word	0x0000000a


	//----- nvinfo : EIATTR_FRAME_SIZE
	.align		4
.L_13:
        /*0054*/ 	.byte	0x04, 0x11
        /*0056*/ 	.short	(.L_15 - .L_14)
	.align		4
.L_14:
        /*0058*/ 	.word	index@(add_at_indices_f64)
        /*005c*/ 	.word	0x00000000


	//----- nvinfo : EIATTR_MIN_STACK_SIZE
	.align		4
.L_15:
        /*0060*/ 	.byte	0x04, 0x12
        /*0062*/ 	.short	(.L_17 - .L_16)
	.align		4
.L_16:
        /*0064*/ 	.word	index@(add_at_indices_f64)
        /*0068*/ 	.word	0x00000000


	//----- nvinfo : EIATTR_MIN_STACK_SIZE
	.align		4
.L_17:
        /*006c*/ 	.byte	0x04, 0x12
        /*006e*/ 	.short	(.L_19 - .L_18)
	.align		4
.L_18:
        /*0070*/ 	.word	index@(add_at_indices_bf16)
        /*0074*/ 	.word	0x00000000


	//----- nvinfo : EIATTR_MIN_STACK_SIZE
	.align		4
.L_19:
        /*0078*/ 	.byte	0x04, 0x12
        /*007a*/ 	.short	(.L_21 - .L_20)
	.align		4
.L_20:
        /*007c*/ 	.word	index@(add_at_indices_f16)
        /*0080*/ 	.word	0x00000000


	//----- nvinfo : EIATTR_MIN_STACK_SIZE
	.align		4
.L_21:
        /*0084*/ 	.byte	0x04, 0x12
        /*0086*/ 	.short	(.L_23 - .L_22)
	.align		4
.L_22:
        /*0088*/ 	.word	index@(add_at_indices_f32)
        /*008c*/ 	.word	0x00000000
.L_23:


//--------------------- .nv.compat                --------------------------
	.section	.nv.compat,"",@"SHT_CUDA_COMPAT_INFO"
	.align	4
        /*0000*/ 	.byte	0x02, 0x09, 0x00, 0x00, 0x02, 0x02, 0x01, 0x00, 0x02, 0x05, 0x05, 0x00, 0x03, 0x07, 0x01, 0x01
        /*0010*/ 	.byte	0x02, 0x03, 0x00, 0x00, 0x02, 0x06, 0x01, 0x00, 0x04, 0x0b, 0x08, 0x00, 0x01, 0x00, 0x00, 0x00
        /*0020*/ 	.byte	0x00, 0x00, 0x00, 0x00


//--------------------- .nv.info.add_at_indices_f64 --------------------------
	.section	.nv.info.add_at_indices_f64,"",@"SHT_CUDA_INFO"
	.sectionflags	@""
	.align	4


	//----- nvinfo : EIATTR_CUDA_API_VERSION
	.align		4
        /*0000*/ 	.byte	0x04, 0x37
        /*0002*/ 	.short	(.L_25 - .L_24)
.L_24:
        /*0004*/ 	.word	0x00000082


	//----- nvinfo : EIATTR_KPARAM_INFO
	.align		4
.L_25:
        /*0008*/ 	.byte	0x04, 0x17
        /*000a*/ 	.short	(.L_27 - .L_26)
.L_26:
        /*000c*/ 	.word	0x00000000
        /*0010*/ 	.short	0x0004
        /*0012*/ 	.short	0x0020
        /*0014*/ 	.byte	0x00, 0xf0, 0x21, 0x00


	//----- nvinfo : EIATTR_KPARAM_INFO
	.align		4
.L_27:
        /*0018*/ 	.byte	0x04, 0x17
        /*001a*/ 	.short	(.L_29 - .L_28)
.L_28:
        /*001c*/ 	.word	0x00000000
        /*0020*/ 	.short	0x0003
        /*0022*/ 	.short	0x0018
        /*0024*/ 	.byte	0x00, 0xf0, 0x21, 0x00


	//----- nvinfo : EIATTR_KPARAM_INFO
	.align		4
.L_29:
        /*0028*/ 	.byte	0x04, 0x17
        /*002a*/ 	.short	(.L_31 - .L_30)
.L_30:
        /*002c*/ 	.word	0x00000000
        /*0030*/ 	.short	0x0002
        /*0032*/ 	.short	0x0010
        /*0034*/ 	.byte	0x00, 0xf0, 0x21, 0x00


	//----- nvinfo : EIATTR_KPARAM_INFO
	.align		4
.L_31:
        /*0038*/ 	.byte	0x04, 0x17
        /*003a*/ 	.short	(.L_33 - .L_32)
.L_32:
        /*003c*/ 	.word	0x00000000
        /*0040*/ 	.short	0x0001
        /*0042*/ 	.short	0x0008
        /*0044*/ 	.byte	0x00, 0xf5, 0x21, 0x00


	//----- nvinfo : EIATTR_KPARAM_INFO
	.align		4
.L_33:
        /*0048*/ 	.byte	0x04, 0x17
        /*004a*/ 	.short	(.L_35 - .L_34)
.L_34:
        /*004c*/ 	.word	0x00000000
        /*0050*/ 	.short	0x0000
        /*0052*/ 	.short	0x0000
        /*0054*/ 	.byte	0x00, 0xf5, 0x21, 0x00


	//----- nvinfo : EIATTR_SPARSE_MMA_MASK
	.align		4
.L_35:
        /*0058*/ 	.byte	0x03, 0x50
        /*005a*/ 	.short	0x0000


	//----- nvinfo : EIATTR_MAXREG_COUNT
	.align		4
        /*005c*/ 	.byte	0x03, 0x1b
        /*005e*/ 	.short	0x00ff


	//----- nvinfo : EIATTR_MERCURY_ISA_VERSION
	.align		4
        /*0060*/ 	.byte	0x03, 0x5f
        /*0062*/ 	.short	0x0101


	//----- nvinfo : EIATTR_VRC_CTA_INIT_COUNT
	.align		4
        /*0064*/ 	.byte	0x02, 0x4a
	.zero		1
	.zero		1


	//----- nvinfo : EIATTR_EXIT_INSTR_OFFSETS
	.align		4
        /*0068*/ 	.byte	0x04, 0x1c
        /*006a*/ 	.short	(.L_37 - .L_36)


	//   ....[0]....
.L_36:
        /*006c*/ 	.word	0x00000080


	//   ....[1]....
        /*0070*/ 	.word	0x000001d0


	//----- nvinfo : EIATTR_CRS_STACK_SIZE
	.align		4
.L_37:
        /*0074*/ 	.byte	0x04, 0x1e
        /*0076*/ 	.short	(.L_39 - .L_38)
.L_38:
        /*0078*/ 	.word	0x00000000


	//----- nvinfo : EIATTR_CBANK_PARAM_SIZE
	.align		4
.L_39:
        /*007c*/ 	.byte	0x03, 0x19
        /*007e*/ 	.short	0x0028


	//----- nvinfo : EIATTR_PARAM_CBANK
	.align		4
        /*0080*/ 	.byte	0x04, 0x0a
        /*0082*/ 	.short	(.L_41 - .L_40)
	.align		4
.L_40:
        /*0084*/ 	.word	index@(.nv.constant0.add_at_indices_f64)
        /*0088*/ 	.short	0x0380
        /*008a*/ 	.short	0x0028


	//----- nvinfo : EIATTR_SW_WAR
	.align		4
.L_41:
        /*008c*/ 	.byte	0x04, 0x36
        /*008e*/ 	.short	(.L_43 - .L_42)
.L_42:
        /*0090*/ 	.word	0x00000008
.L_43:


//--------------------- .nv.info.add_at_indices_bf16 --------------------------
	.section	.nv.info.add_at_indices_bf16,"",@"SHT_CUDA_INFO"
	.sectionflags	@""
	.align	4


	//----- nvinfo : EIATTR_CUDA_API_VERSION
	.align		4
        /*0000*/ 	.byte	0x04, 0x37
        /*0002*/ 	.short	(.L_45 - .L_44)
.L_44:
        /*0004*/ 	.word	0x00000082


	//----- nvinfo : EIATTR_KPARAM_INFO
	.align		4
.L_45:
        /*0008*/ 	.byte	0x04, 0x17
        /*000a*/ 	.short	(.L_47 - .L_46)
.L_46:
        /*000c*/ 	.word	0x00000000
        /*0010*/ 	.short	0x0004
        /*0012*/ 	.short	0x0020
        /*0014*/ 	.byte	0x00, 0xf0, 0x21, 0x00


	//----- nvinfo : EIATTR_KPARAM_INFO
	.align		4
.L_47:
        /*0018*/ 	.byte	0x04, 0x17
        /*001a*/ 	.short	(.L_49 - .L_48)
.L_48:
        /*001c*/ 	.word	0x00000000
        /*0020*/ 	.short	0x0003
        /*0022*/ 	.short	0x0018
        /*0024*/ 	.byte	0x00, 0xf0, 0x09, 0x00


	//----- nvinfo : EIATTR_KPARAM_INFO
	.align		4
.L_49:
        /*0028*/ 	.byte	0x04, 0x17
        /*002a*/ 	.short	(.L_51 - .L_50)
.L_50:
        /*002c*/ 	.word	0x00000000
        /*0030*/ 	.short	0x0002
        /*0032*/ 	.short	0x0010
        /*0034*/ 	.byte	0x00, 0xf0, 0x21, 0x00


	//----- nvinfo : EIATTR_KPARAM_INFO
	.align		4
.L_51:
        /*0038*/ 	.byte	0x04, 0x17
        /*003a*/ 	.short	(.L_53 - .L_52)
.L_52:
        /*003c*/ 	.word	0x00000000
        /*0040*/ 	.short	0x0001
        /*0042*/ 	.short	0x0008
        /*0044*/ 	.byte	0x00, 0xf5, 0x21, 0x00


	//----- nvinfo : EIATTR_KPARAM_INFO
	.align		4
.L_53:
        /*0048*/ 	.byte	0x04, 0x17
        /*004a*/ 	.short	(.L_55 - .L_54)
.L_54:
        /*004c*/ 	.word	0x00000000
        /*0050*/ 	.short	0x0000
        /*0052*/ 	.short	0x0000
        /*0054*/ 	.byte	0x00, 0xf5, 0x21, 0x00


	//----- nvinfo : EIATTR_SPARSE_MMA_MASK
	.align		4
.L_55:
        /*0058*/ 	.byte	0x03, 0x50
        /*005a*/ 	.short	0x0000


	//----- nvinfo : EIATTR_MAXREG_COUNT
	.align		4
        /*005c*/ 	.byte	0x03, 0x1b
        /*005e*/ 	.short	0x00ff


	//----- nvinfo : EIATTR_MERCURY_ISA_VERSION
	.align		4
        /*0060*/ 	.byte	0x03, 0x5f
        /*0062*/ 	.short	0x0101


	//----- nvinfo : EIATTR_VRC_CTA_INIT_COUNT
	.align		4
        /*0064*/ 	.byte	0x02, 0x4a
	.zero		1
	.zero		1


	//----- nvinfo : EIATTR_EXIT_INSTR_OFFSETS
	.align		4
        /*0068*/ 	.byte	0x04, 0x1c
        /*006a*/ 	.short	(.L_57 - .L_56)


	//   ....[0]....
.L_56:
        /*006c*/ 	.word	0x00000080


	//   ....[1]....
        /*0070*/ 	.word	0x000002a0


	//----- nvinfo : EIATTR_CRS_STACK_SIZE
	.align		4
.L_57:
        /*0074*/ 	.byte	0x04, 0x1e
        /*0076*/ 	.short	(.L_59 - .L_58)
.L_58:
        /*0078*/ 	.word	0x00000000


	//----- nvinfo : EIATTR_CBANK_PARAM_SIZE
	.align		4
.L_59:
        /*007c*/ 	.byte	0x03, 0x19
        /*007e*/ 	.short	0x0028


	//----- nvinfo : EIATTR_PARAM_CBANK
	.align		4
        /*0080*/ 	.byte	0x04, 0x0a
        /*0082*/ 	.short	(.L_61 - .L_60)
	.align		4
.L_60:
        /*0084*/ 	.word	index@(.nv.constant0.add_at_indices_bf16)
        /*0088*/ 	.short	0x0380
        /*008a*/ 	.short	0x0028


	//----- nvinfo : EIATTR_SW_WAR
	.align		4
.L_61:
        /*008c*/ 	.byte	0x04, 0x36
        /*008e*/ 	.short	(.L_63 - .L_62)
.L_62:
        /*0090*/ 	.word	0x00000008
.L_63:


//--------------------- .nv.info.add_at_indices_f16 --------------------------
	.section	.nv.info.add_at_indices_f16,"",@"SHT_CUDA_INFO"
	.sectionflags	@""
	.align	4


	//----- nvinfo : EIATTR_CUDA_API_VERSION
	.align		4
        /*0000*/ 	.byte	0x04, 0x37
        /*0002*/ 	.short	(.L_65 - .L_64)
.L_64:
        /*0004*/ 	.word	0x00000082


	//----- nvinfo : EIATTR_KPARAM_INFO
	.align		4
.L_65:
        /*0008*/ 	.byte	0x04, 0x17
        /*000a*/ 	.short	(.L_67 - .L_66)
.L_66:
        /*000c*/ 	.word	0x00000000
        /*0010*/ 	.short	0x0004
        /*0012*/ 	.short	0x0020
        /*0014*/ 	.byte	0x00, 0xf0, 0x21, 0x00


	//----- nvinfo : EIATTR_KPARAM_INFO
	.align		4
.L_67:
        /*0018*/ 	.byte	0x04, 0x17
        /*001a*/ 	.short	(.L_69 - .L_68)
.L_68:
        /*001c*/ 	.word	0x00000000
        /*0020*/ 	.short	0x0003
        /*0022*/ 	.short	0x0018
        /*0024*/ 	.byte	0x00, 0xf0, 0x09, 0x00


	//----- nvinfo : EIATTR_KPARAM_INFO
	.align		4
.L_69:
        /*0028*/ 	.byte	0x04, 0x17
        /*002a*/ 	.short	(.L_71 - .L_70)
.L_70:
        /*002c*/ 	.word	0x00000000
        /*0030*/ 	.short	0x0002
        /*0032*/ 	.short	0x0010
        /*0034*/ 	.byte	0x00, 0xf0, 0x21, 0x00


	//----- nvinfo : EIATTR_KPARAM_INFO
	.align		4
.L_71:
        /*0038*/ 	.byte	0x04, 0x17
        /*003a*/ 	.short	(.L_73 - .L_72)
.L_72:
        /*003c*/ 	.word	0x00000000
        /*0040*/ 	.short	0x0001
        /*0042*/ 	.short	0x0008
        /*0044*/ 	.byte	0x00, 0xf5, 0x21, 0x00


	//----- nvinfo : EIATTR_KPARAM_INFO
	.align		4
.L_73:
        /*0048*/ 	.byte	0x04, 0x17
        /*004a*/ 	.short	(.L_75 - .L_74)
.L_74:
        /*004c*/ 	.word	0x00000000
        /*0050*/ 	.short	0x0000
        /*0052*/ 	.short	0x0000
        /*0054*/ 	.byte	0x00, 0xf5, 0x21, 0x00


	//----- nvinfo : EIATTR_SPARSE_MMA_MASK
	.align		4
.L_75:
        /*0058*/ 	.byte	0x03, 0x50
        /*005a*/ 	.short	0x0000


	//----- nvinfo : EIATTR_MAXREG_COUNT
	.align		4
        /*005c*/ 	.byte	0x03, 0x1b
        /*005e*/ 	.short	0x00ff


	//----- nvinfo : EIATTR_MERCURY_ISA_VERSION
	.align		4
        /*0060*/ 	.byte	0x03, 0x5f
        /*0062*/ 	.short	0x0101


	//----- nvinfo : EIATTR_VRC_CTA_INIT_COUNT
	.align		4
        /*0064*/ 	.byte	0x02, 0x4a
	.zero		1
	.zero		1


	//----- nvinfo : EIATTR_EXIT_INSTR_OFFSETS
	.align		4
        /*0068*/ 	.byte	0x04, 0x1c
        /*006a*/ 	.short	(.L_77 - .L_76)


	//   ....[0]....
.L_76:
        /*006c*/ 	.word	0x00000080


	//   ....[1]....
        /*0070*/ 	.word	0x000002a0


	//----- nvinfo : EIATTR_CRS_STACK_SIZE
	.align		4
.L_77:
        /*0074*/ 	.byte	0x04, 0x1e
        /*0076*/ 	.short	(.L_79 - .L_78)
.L_78:
        /*0078*/ 	.word	0x00000000


	//----- nvinfo : EIATTR_CBANK_PARAM_SIZE
	.align		4
.L_79:
        /*007c*/ 	.byte	0x03, 0x19
        /*007e*/ 	.short	0x0028


	//----- nvinfo : EIATTR_PARAM_CBANK
	.align		4
        /*0080*/ 	.byte	0x04, 0x0a
        /*0082*/ 	.short	(.L_81 - .L_80)
	.align		4
.L_80:
        /*0084*/ 	.word	index@(.nv.constant0.add_at_indices_f16)
        /*0088*/ 	.short	0x0380
        /*008a*/ 	.short	0x0028


	//----- nvinfo : EIATTR_SW_WAR
	.align		4
.L_81:
        /*008c*/ 	.byte	0x04, 0x36
        /*008e*/ 	.short	(.L_83 - .L_82)
.L_82:
        /*0090*/ 	.word	0x00000008
.L_83:


//--------------------- .nv.info.add_at_indices_f32 --------------------------
	.section	.nv.info.add_at_indices_f32,"",@"SHT_CUDA_INFO"
	.sectionflags	@""
	.align	4


	//----- nvinfo : EIATTR_CUDA_API_VERSION
	.align		4
        /*0000*/ 	.byte	0x04, 0x37
        /*0002*/ 	.short	(.L_85 - .L_84)
.L_84:
        /*0004*/ 	.word	0x00000082


	//----- nvinfo : EIATTR_KPARAM_INFO
	.align		4
.L_85:
        /*0008*/ 	.byte	0x04, 0x17
        /*000a*/ 	.short	(.L_87 - .L_86)
.L_86:
        /*000c*/ 	.word	0x00000000
        /*0010*/ 	.short	0x0004
        /*0012*/ 	.short	0x0020
        /*0014*/ 	.byte	0x00, 0xf0, 0x21, 0x00


	//----- nvinfo : EIATTR_KPARAM_INFO
	.align		4
.L_87:
        /*0018*/ 	.byte	0x04, 0x17
        /*001a*/ 	.short	(.L_89 - .L_88)
.L_88:
        /*001c*/ 	.word	0x00000000
        /*0020*/ 	.short	0x0003
        /*0022*/ 	.short	0x0018
        /*0024*/ 	.byte	0x00, 0xf0, 0x11, 0x00


	//----- nvinfo : EIATTR_KPARAM_INFO
	.align		4
.L_89:
        /*0028*/ 	.byte	0x04, 0x17
        /*002a*/ 	.short	(.L_91 - .L_90)
.L_90:
        /*002c*/ 	.word	0x00000000
        /*0030*/ 	.short	0x0002
        /*0032*/ 	.short	0x0010
        /*0034*/ 	.byte	0x00, 0xf0, 0x21, 0x00


	//----- nvinfo : EIATTR_KPARAM_INFO
	.align		4
.L_91:
        /*0038*/ 	.byte	0x04, 0x17
        /*003a*/ 	.short	(.L_93 - .L_92)
.L_92:
        /*003c*/ 	.word	0x00000000
        /*0040*/ 	.short	0x0001
        /*0042*/ 	.short	0x0008
        /*0044*/ 	.byte	0x00, 0xf5, 0x21, 0x00


	//----- nvinfo : EIATTR_KPARAM_INFO
	.align		4
.L_93:
        /*0048*/ 	.byte	0x04, 0x17
        /*004a*/ 	.short	(.L_95 - .L_94)
.L_94:
        /*004c*/ 	.word	0x00000000
        /*0050*/ 	.short	0x0000
        /*0052*/ 	.short	0x0000
        /*0054*/ 	.byte	0x00, 0xf5, 0x21, 0x00


	//----- nvinfo : EIATTR_SPARSE_MMA_MASK
	.align		4
.L_95:
        /*0058*/ 	.byte	0x03, 0x50
        /*005a*/ 	.short	0x0000


	//----- nvinfo : EIATTR_MAXREG_COUNT
	.align		4
        /*005c*/ 	.byte	0x03, 0x1b
        /*005e*/ 	.short	0x00ff


	//----- nvinfo : EIATTR_MERCURY_ISA_VERSION
	.align		4
        /*0060*/ 	.byte	0x03, 0x5f
        /*0062*/ 	.short	0x0101


	//----- nvinfo : EIATTR_VRC_CTA_INIT_COUNT
	.align		4
        /*0064*/ 	.byte	0x02, 0x4a
	.zero		1
	.zero		1


	//----- nvinfo : EIATTR_EXIT_INSTR_OFFSETS
	.align		4
        /*0068*/ 	.byte	0x04, 0x1c
        /*006a*/ 	.short	(.L_97 - .L_96)


	//   ....[0]....
.L_96:
        /*006c*/ 	.word	0x00000080


	//   ....[1]....
        /*0070*/ 	.word	0x00000150


	//----- nvinfo : EIATTR_CBANK_PARAM_SIZE
	.align		4
.L_97:
        /*0074*/ 	.byte	0x03, 0x19
        /*0076*/ 	.short	0x0028


	//----- nvinfo : EIATTR_PARAM_CBANK
	.align		4
        /*0078*/ 	.byte	0x04, 0x0a
        /*007a*/ 	.short	(.L_99 - .L_98)
	.align		4
.L_98:
        /*007c*/ 	.word	index@(.nv.constant0.add_at_indices_f32)
        /*0080*/ 	.short	0x0380
        /*0082*/ 	.short	0x0028


	//----- nvinfo : EIATTR_SW_WAR
	.align		4
.L_99:
        /*0084*/ 	.byte	0x04, 0x36
        /*0086*/ 	.short	(.L_101 - .L_100)
.L_100:
        /*0088*/ 	.word	0x00000008
.L_101:


//--------------------- .nv.callgraph             --------------------------
	.section	.nv.callgraph,"",@"SHT_CUDA_CALLGRAPH"
	.align	4
	.sectionentsize	8
	.align		4
        /*0000*/ 	.word	0x00000000
	.align		4
        /*0004*/ 	.word	0xffffffff
	.align		4
        /*0008*/ 	.word	0x00000000
	.align		4
        /*000c*/ 	.word	0xfffffffe
	.align		4
        /*0010*/ 	.word	0x00000000
	.align		4
        /*0014*/ 	.word	0xfffffffd
	.align		4
        /*0018*/ 	.word	0x00000000
	.align		4
        /*001c*/ 	.word	0xfffffffc


//--------------------- .text.add_at_indices_f64  --------------------------
	.section	.text.add_at_indices_f64,"ax",@progbits
	.align	128
        .global         add_at_indices_f64
        .type           add_at_indices_f64,@function
        .size           add_at_indices_f64,(.L_x_7 - add_at_indices_f64)
        .other          add_at_indices_f64,@"STO_CUDA_ENTRY STV_DEFAULT"
add_at_indices_f64:
.text.add_at_indices_f64:
[----:B------:R-:W-:Y:S01]  /*0000*/  LDC R1, c[0x0][0x37c] ;  /* 0x0000df00ff017b82 */ /* 0x000fe20000000800 */
[----:B------:R-:W0:Y:S07]  /*0010*/  S2R R3, SR_TID.X ;  /* 0x0000000000037919 */ /* 0x000e2e0000002100 */
[----:B------:R-:W0:Y:S01]  /*0020*/  S2UR UR4, SR_CTAID.X ;  /* 0x00000000000479c3 */ /* 0x000e220000002500 */
[----:B------:R-:W1:Y:S07]  /*0030*/  LDCU.64 UR6, c[0x0][0x390] ;  /* 0x00007200ff0677ac */ /* 0x000e6e0008000a00 */
[----:B------:R-:W0:Y:S02]  /*0040*/  LDC R0, c[0x0][0x360] ;  /* 0x0000d800ff007b82 */ /* 0x000e240000000800 */
[----:B0-----:R-:W-:-:S05]  /*0050*/  IMAD R0, R0, UR4, R3 ;  /* 0x0000000400007c24 */ /* 0x001fca000f8e0203 */
[----:B-1----:R-:W-:-:S04]  /*0060*/  ISETP.GE.U32.AND P0, PT, R0, UR6, PT ;  /* 0x0000000600007c0c */ /* 0x002fc8000bf06070 */
[----:B------:R-:W-:-:S13]  /*0070*/  ISETP.GE.U32.AND.EX P0, PT, RZ, UR7, PT, P0 ;  /* 0x00000007ff007c0c */ /* 0x000fda000bf06100 */
[----:B------:R-:W-:Y:S05]  /*0080*/  @P0 EXIT ;  /* 0x000000000000094d */ /* 0x000fea0003800000 */
[----:B------:R-:W0:Y:S01]  /*0090*/  LDCU.128 UR8, c[0x0][0x380] ;  /* 0x00007000ff0877ac */ /* 0x000e220008000c00 */
[----:B------:R-:W1:Y:S01]  /*00a0*/  LDCU.64 UR4, c[0x0][0x358] ;  /* 0x00006b00ff0477ac */ /* 0x000e620008000a00 */
[----:B------:R-:W2:Y:S01]  /*00b0*/  LDCU.64 UR6, c[0x0][0x3a0] ;  /* 0x00007400ff0677ac */ /* 0x000ea20008000a00 */
[----:B0-----:R-:W-:-:S04]  /*00c0*/  LEA R6, P0, R0, UR10, 0x2 ;  /* 0x0000000a00067c11 */ /* 0x001fc8000f8010ff */
[----:B------:R-:W-:-:S06]  /*00d0*/  LEA.HI.X R7, R0, UR11, RZ, 0x2, P0 ;  /* 0x0000000b00077c11 */ /* 0x000fcc00080f14ff */
[----:B-1----:R-:W2:Y:S02]  /*00e0*/  LDG.E R7, desc[UR4][R6.64] ;  /* 0x0000000406077981 */ /* 0x002ea4000c1e1900 */
[----:B--2---:R-:W-:-:S04]  /*00f0*/  IMAD.WIDE.U32 R4, R7, UR6, RZ ;  /* 0x0000000607047c25 */ /* 0x004fc8000f8e00ff */
[----:B------:R-:W-:Y:S01]  /*0100*/  IMAD R3, R7, UR7, R5 ;  /* 0x0000000707037c24 */ /* 0x000fe2000f8e0205 */
[----:B------:R-:W-:-:S04]  /*0110*/  LEA R2, P0, R4, UR8, 0x3 ;  /* 0x0000000804027c11 */ /* 0x000fc8000f8018ff */
[----:B------:R-:W-:-:S05]  /*0120*/  LEA.HI.X R3, R4, UR9, R3, 0x3, P0 ;  /* 0x0000000904037c11 */ /* 0x000fca00080f1c03 */
[----:B------:R0:W5:Y:S01]  /*0130*/  LDG.E.64 R4, desc[UR4][R2.64] ;  /* 0x0000000402047981 */ /* 0x000162000c1e1b00 */
[----:B------:R-:W1:Y:S03]  /*0140*/  LDCU.64 UR4, c[0x0][0x398] ;  /* 0x00007300ff0477ac */ /* 0x000e660008000a00 */
.L_x_0:
[----:B-1---5:R-:W-:Y:S01]  /*0150*/  DADD R6, R4, UR4 ;  /* 0x0000000404067e29 */ /* 0x022fe20008000000 */
[----:B------:R-:W-:Y:S09]  /*0160*/  YIELD ;  /* 0x0000000000007946 */ /* 0x000ff20003800000 */
[----:B------:R-:W2:Y:S02]  /*0170*/  ATOMG.E.CAS.64.STRONG.GPU PT, R6, [R2], R4, R6 ;  /* 0x00000004020673a9 */ /* 0x000ea400001ee506 */
[----:B--2---:R-:W-:Y:S01]  /*0180*/  ISETP.NE.U32.AND P0, PT, R4, R6, PT ;  /* 0x000000060400720c */ /* 0x004fe20003f05070 */
[----:B------:R-:W-:-:S03]  /*0190*/  IMAD.MOV.U32 R4, RZ, RZ, R6 ;  /* 0x000000ffff047224 */ /* 0x000fc600078e0006 */
[----:B------:R-:W-:Y:S01]  /*01a0*/  ISETP.NE.AND.EX P0, PT, R5, R7, PT, P0 ;  /* 0x000000070500720c */ /* 0x000fe20003f05300 */
[----:B------:R-:W-:-:S12]  /*01b0*/  IMAD.MOV.U32 R5, RZ, RZ, R7 ;  /* 0x000000ffff057224 */ /* 0x000fd800078e0007 */
[----:B------:R-:W-:Y:S05]  /*01c0*/  @P0 BRA `(.L_x_0) ;  /* 0xfffffffc00e00947 */ /* 0x000fea000383ffff */
[----:B------:R-:W-:Y:S05]  /*01d0*/  EXIT ;  /* 0x000000000000794d */ /* 0x000fea0003800000 */
.L_x_1:
[----:B------:R-:W-:-:S00]  /*01e0*/  BRA `(.L_x_1) ;  /* 0xfffffffc00fc7947 */ /* 0x000fc0000383ffff */
[----:B------:R-:W-:-:S00]  /*01f0*/  NOP ;  /* 0x0000000000007918 */ /* 0x000fc00000000000 */
        /* <DEDUP_REMOVED lines=8> */
.L_x_7:


//--------------------- .text.add_at_indices_bf16 --------------------------
	.section	.text.add_at_indices_bf16,"ax",@progbits
	.align	128
        .global         add_at_indices_bf16
        .type           add_at_indices_bf16,@function
        .size           add_at_indices_bf16,(.L_x_8 - add_at_indices_bf16)
        .other          add_at_indices_bf16,@"STO_CUDA_ENTRY STV_DEFAULT"
add_at_indices_bf16:
.text.add_at_indices_bf16:
        /* <DEDUP_REMOVED lines=9> */
[----:B------:R-:W0:Y:S01]  /*0090*/  LDC.64 R4, c[0x0][0x388] ;  /* 0x0000e200ff047b82 */ /* 0x000e220000000a00 */
[----:B------:R-:W1:Y:S01]  /*00a0*/  LDCU.64 UR4, c[0x0][0x358] ;  /* 0x00006b00ff0477ac */ /* 0x000e620008000a00 */
[----:B------:R-:W2:Y:S06]  /*00b0*/  LDCU.64 UR6, c[0x0][0x3a0] ;  /* 0x00007400ff0677ac */ /* 0x000eac0008000a00 */
[----:B------:R-:W3:Y:S01]  /*00c0*/  LDC.64 R10, c[0x0][0x380] ;  /* 0x0000e000ff0a7b82 */ /* 0x000ee20000000a00 */
[----:B0-----:R-:W-:-:S04]  /*00d0*/  LEA R4, P0, R0, R4, 0x2 ;  /* 0x0000000400047211 */ /* 0x001fc800078010ff */
[----:B------:R-:W-:-:S06]  /*00e0*/  LEA.HI.X R5, R0, R5, RZ, 0x2, P0 ;  /* 0x0000000500057211 */ /* 0x000fcc00000f14ff */
[----:B-1----:R-:W2:Y:S02]  /*00f0*/  LDG.E R5, desc[UR4][R4.64] ;  /* 0x0000000404057981 */ /* 0x002ea4000c1e1900 */
[----:B--2---:R-:W-:-:S04]  /*0100*/  IMAD.WIDE.U32 R2, R5, UR6, RZ ;  /* 0x0000000605027c25 */ /* 0x004fc8000f8e00ff */
[----:B------:R-:W-:Y:S02]  /*0110*/  IMAD.SHL.U32 R9, R2, 0x2, RZ ;  /* 0x0000000202097824 */ /* 0x000fe400078e00ff */
[----:B------:R-:W-:Y:S02]  /*0120*/  IMAD R3, R5, UR7, R3 ;  /* 0x0000000705037c24 */ /* 0x000fe4000f8e0203 */
[----:B---3--:R-:W-:-:S03]  /*0130*/  IMAD.IADD R7, R9, 0x1, R10 ;  /* 0x0000000109077824 */ /* 0x008fc600078e020a */
[----:B------:R-:W-:Y:S02]  /*0140*/  SHF.L.U64.HI R0, R2, 0x1, R3 ;  /* 0x0000000102007819 */ /* 0x000fe40000010203 */
[----:B------:R-:W-:-:S04]  /*0150*/  LOP3.LUT R7, R7, 0x2, RZ, 0xc0, !PT ;  /* 0x0000000207077812 */ /* 0x000fc800078ec0ff */
[----:B------:R-:W-:-:S04]  /*0160*/  IADD3 R2, P0, P1, -R7, R10, R9 ;  /* 0x0000000a07027210 */ /* 0x000fc8000791e109 */
[----:B------:R-:W-:Y:S02]  /*0170*/  IADD3.X R3, PT, PT, R11, -0x1, R0, P0, P1 ;  /* 0xffffffff0b037810 */ /* 0x000fe400007e2400 */
[----:B------:R-:W-:-:S03]  /*0180*/  ISETP.NE.U32.AND P0, PT, R7, RZ, PT ;  /* 0x000000ff0700720c */ /* 0x000fc60003f05070 */
[----:B------:R0:W5:Y:S01]  /*0190*/  LDG.E R4, desc[UR4][R2.64] ;  /* 0x0000000402047981 */ /* 0x000162000c1e1900 */
[----:B------:R-:W-:Y:S01]  /*01a0*/  ISETP.NE.AND.EX P0, PT, RZ, RZ, PT, P0 ;  /* 0x000000ffff00720c */ /* 0x000fe20003f05300 */
[----:B------:R-:W1:-:S12]  /*01b0*/  LDCU.U16 UR4, c[0x0][0x398] ;  /* 0x00007300ff0477ac */ /* 0x000e580008000400 */
.L_x_2:
[----:B-----5:R-:W-:Y:S01]  /*01c0*/  SHF.R.U32.HI R5, RZ, 0x10, R4 ;  /* 0x00000010ff057819 */ /* 0x020fe20000011604 */
[----:B------:R-:W-:Y:S05]  /*01d0*/  YIELD ;  /* 0x0000000000007946 */ /* 0x000fea0003800000 */
[C---:B------:R-:W-:Y:S02]  /*01e0*/  SEL R5, R4.reuse, R5, !P0 ;  /* 0x0000000504057207 */ /* 0x040fe40004000000 */
[C---:B------:R-:W-:Y:S02]  /*01f0*/  @P0 LOP3.LUT R0, R4.reuse, 0xffff, RZ, 0xc0, !PT ;  /* 0x0000ffff04000812 */ /* 0x040fe400078ec0ff */
[----:B------:R-:W-:Y:S01]  /*0200*/  @!P0 LOP3.LUT R6, R4, 0xffff0000, RZ, 0xc0, !PT ;  /* 0xffff000004068812 */ /* 0x000fe200078ec0ff */
[----:B-1----:R-:W-:-:S05]  /*0210*/  HADD2.BF16_V2 R5, R5.H0_H0, UR4.H0_H0 ;  /* 0x2000000405057e30 */ /* 0x002fca0008200800 */
[----:B------:R-:W-:-:S04]  /*0220*/  PRMT R7, R5, 0x7610, R7 ;  /* 0x0000761005077816 */ /* 0x000fc80000000007 */
[----:B------:R-:W-:-:S05]  /*0230*/  @P0 LOP3.LUT R5, R7, 0xffff, RZ, 0xc0, !PT ;  /* 0x0000ffff07050812 */ /* 0x000fca00078ec0ff */
[----:B------:R-:W-:Y:S01]  /*0240*/  @P0 IMAD R5, R5, 0x10000, R0 ;  /* 0x0001000005050824 */ /* 0x000fe200078e0200 */
[----:B------:R-:W-:-:S06]  /*0250*/  @!P0 LOP3.LUT R5, R6, 0xffff, R7, 0xf8, !PT ;  /* 0x0000ffff06058812 */ /* 0x000fcc00078ef807 */
[----:B------:R-:W2:Y:S02]  /*0260*/  ATOMG.E.CAS.STRONG.GPU PT, R5, [R2], R4, R5 ;  /* 0x00000004020573a9 */ /* 0x000ea400001ee105 */
[----:B--2---:R-:W-:Y:S01]  /*0270*/  ISETP.NE.AND P1, PT, R4, R5, PT ;  /* 0x000000050400720c */ /* 0x004fe20003f25270 */
[----:B------:R-:W-:-:S12]  /*0280*/  IMAD.MOV.U32 R4, RZ, RZ, R5 ;  /* 0x000000ffff047224 */ /* 0x000fd800078e0005 */
[----:B------:R-:W-:Y:S05]  /*0290*/  @P1 BRA `(.L_x_2) ;  /* 0xfffffffc00c81947 */ /* 0x000fea000383ffff */
[----:B------:R-:W-:Y:S05]  /*02a0*/  EXIT ;  /* 0x000000000000794d */ /* 0x000fea0003800000 */
.L_x_3:
        /* <DEDUP_REMOVED lines=13> */
.L_x_8:


//--------------------- .text.add_at_indices_f16  --------------------------
	.section	.text.add_at_indices_f16,"ax",@progbits
	.align	128
        .global         add_at_indices_f16
        .type           add_at_indices_f16,@function
        .size           add_at_indices_f16,(.L_x_9 - add_at_indices_f16)
        .other          add_at_indices_f16,@"STO_CUDA_ENTRY STV_DEFAULT"
add_at_indices_f16:
.text.add_at_indices_f16:
        /* <DEDUP_REMOVED lines=28> */
.L_x_4:
[----:B-----5:R-:W-:Y:S01]  /*01c0*/  SHF.R.U32.HI R5, RZ, 0x10, R4 ;  /* 0x00000010ff057819 */ /* 0x020fe20000011604 */
[----:B------:R-:W-:Y:S05]  /*01d0*/  YIELD ;  /* 0x0000000000007946 */ /* 0x000fea0003800000 */
[C---:B------:R-:W-:Y:S02]  /*01e0*/  SEL R5, R4.reuse, R5, !P0 ;  /* 0x0000000504057207 */ /* 0x040fe40004000000 */
[C---:B------:R-:W-:Y:S02]  /*01f0*/  @P0 LOP3.LUT R0, R4.reuse, 0xffff, RZ, 0xc0, !PT ;  /* 0x0000ffff04000812 */ /* 0x040fe400078ec0ff */
[----:B------:R-:W-:Y:S01]  /*0200*/  @!P0 LOP3.LUT R6, R4, 0xffff0000, RZ, 0xc0, !PT ;  /* 0xffff000004068812 */ /* 0x000fe200078ec0ff */
[----:B-1----:R-:W-:-:S05]  /*0210*/  HADD2 R5, R5.H0_H0, UR4.H0_H0 ;  /* 0x2000000405057e30 */ /* 0x002fca0008000800 */
        /* <DEDUP_REMOVED lines=9> */
.L_x_5:
        /* <DEDUP_REMOVED lines=13> */
.L_x_9:


//--------------------- .text.add_at_indices_f32  --------------------------
	.section	.text.add_at_indices_f32,"ax",@progbits
	.align	128
        .global         add_at_indices_f32
        .type           add_at_indices_f32,@function
        .size           add_at_indices_f32,(.L_x_10 - add_at_indices_f32)
        .other          add_at_indices_f32,@"STO_CUDA_ENTRY STV_DEFAULT"
add_at_indices_f32:
.text.add_at_indices_f32:
        /* <DEDUP_REMOVED lines=14> */
[----:B-1----:R-:W2:Y:S01]  /*00e0*/  LDG.E R3, desc[UR4][R2.64] ;  /* 0x0000000402037981 */ /* 0x002ea2000c1e1900 */
[----:B------:R-:W0:Y:S01]  /*00f0*/  LDC R9, c[0x0][0x398] ;  /* 0x0000e600ff097b82 */ /* 0x000e220000000800 */
[----:B--2---:R-:W-:-:S04]  /*0100*/  IMAD.WIDE.U32 R4, R3, UR6, RZ ;  /* 0x0000000603047c25 */ /* 0x004fc8000f8e00ff */
[----:B------:R-:W-:Y:S01]  /*0110*/  IMAD R5, R3, UR7, R5 ;  /* 0x0000000703057c24 */ /* 0x000fe2000f8e0205 */
[----:B------:R-:W-:-:S04]  /*0120*/  LEA R6, P0, R4, UR8, 0x2 ;  /* 0x0000000804067c11 */ /* 0x000fc8000f8010ff */
[----:B------:R-:W-:-:S05]  /*0130*/  LEA.HI.X R7, R4, UR9, R5, 0x2, P0 ;  /* 0x0000000904077c11 */ /* 0x000fca00080f1405 */
[----:B0-----:R-:W-:Y:S01]  /*0140*/  REDG.E.ADD.F32.FTZ.RN.STRONG.GPU desc[UR4][R6.64], R9 ;  /* 0x00000009060079a6 */ /* 0x001fe2000c12f304 */
[----:B------:R-:W-:Y:S05]  /*0150*/  EXIT ;  /* 0x000000000000794d */ /* 0x000fea0003800000 */
.L_x_6:
        /* <DEDUP_REMOVED lines=10> */
.L_x_10:


//--------------------- .nv.shared.reserved.0     --------------------------
	.section	.nv.shared.reserved.0,"aw",@nobits
	.weak		__nv_reservedSMEM_offset_0_alias
	.size		__nv_reservedSMEM_offset_0_alias, 0, 64
	.other		__nv_reservedSMEM_offset_0_alias,@"STO_CUDA_RESERVED_SHARED STV_DEFAULT"
__nv_reservedSMEM_offset_0_alias:
	.zero		0
	.zero		64


//--------------------- .nv.constant0.add_at_indices_f64 --------------------------
	.section	.nv.constant0.add_at_indices_f64,"a",@progbits
	.sectionflags	@""
	.align	4
.nv.constant0.add_at_indices_f64:
	.zero		936


//--------------------- .nv.constant0.add_at_indices_bf16 --------------------------
	.section	.nv.constant0.add_at_indices_bf16,"a",@progbits
	.sectionflags	@""
	.align	4
.nv.constant0.add_at_indices_bf16:
	.zero		936


//--------------------- .nv.constant0.add_at_indices_f16 --------------------------
	.section	.nv.constant0.add_at_indices_f16,"a",@progbits
	.sectionflags	@""
	.align	4
.nv.constant0.add_at_indices_f16:
	.zero		936


//--------------------- .nv.constant0.add_at_indices_f32 --------------------------
	.section	.nv.constant0.add_at_indices_f32,"a",@progbits
	.sectionflags	@""
	.align	4
.nv.constant0.add_at_indices_f32:
	.zero		936


//--------------------- SYMBOLS --------------------------

	.type		.nv.reservedSmem.offset0,@object
	.size		.nv.reservedSmem.offset0,0x4
